	.headerflags	@"EF_CUDA_TEXMODE_UNIFIED EF_CUDA_64BIT_ADDRESS EF_CUDA_ACCELERATORS EF_CUDA_SM90 EF_CUDA_VIRTUAL_SM(EF_CUDA_SM90)"
	.elftype	@"ET_EXEC"


//--------------------- .nv.info                  --------------------------
	.section	.nv.info,"",@"SHT_CUDA_INFO"
	.align	4


	//----- nvinfo : EIATTR_REGCOUNT
	.align		4
        /*0000*/ 	.byte	0x04, 0x2f
        /*0002*/ 	.short	(.L_3 - .L_2)
	.align		4
.L_2:
        /*0004*/ 	.word	index@(triton_poi_fused__native_batch_norm_legit_no_training_add_10)
        /*0008*/ 	.word	0x00000014


	//----- nvinfo : EIATTR_MIN_STACK_SIZE
	.align		4
.L_3:
        /*000c*/ 	.byte	0x04, 0x12
        /*000e*/ 	.short	(.L_5 - .L_4)
	.align		4
.L_4:
        /*0010*/ 	.word	index@(triton_poi_fused__native_batch_norm_legit_no_training_add_10)
        /*0014*/ 	.word	0x00000000


	//----- nvinfo : EIATTR_FRAME_SIZE
	.align		4
.L_5:
        /*0018*/ 	.byte	0x04, 0x11
        /*001a*/ 	.short	(.L_7 - .L_6)
	.align		4
.L_6:
        /*001c*/ 	.word	index@(triton_poi_fused__native_batch_norm_legit_no_training_add_10)
        /*0020*/ 	.word	0x00000000


	//----- nvinfo : EIATTR_MIN_STACK_SIZE
	.align		4
.L_7:
        /*0024*/ 	.byte	0x04, 0x12
        /*0026*/ 	.short	(.L_9 - .L_8)
	.align		4
.L_8:
        /*0028*/ 	.word	index@(triton_poi_fused__native_batch_norm_legit_no_training_add_10)
        /*002c*/ 	.word	0x00000000
.L_9:


//--------------------- .nv.info.triton_poi_fused__native_batch_norm_legit_no_training_add_10 --------------------------
	.section	.nv.info.triton_poi_fused__native_batch_norm_legit_no_training_add_10,"",@"SHT_CUDA_INFO"
	.sectionflags	@""
	.align	4


	//----- nvinfo : EIATTR_CUDA_API_VERSION
	.align		4
        /*0000*/ 	.byte	0x04, 0x37
        /*0002*/ 	.short	(.L_11 - .L_10)
.L_10:
        /*0004*/ 	.word	0x0000007c


	//----- nvinfo : EIATTR_KPARAM_INFO
	.align		4
.L_11:
        /*0008*/ 	.byte	0x04, 0x17
        /*000a*/ 	.short	(.L_13 - .L_12)
.L_12:
        /*000c*/ 	.word	0x00000000
        /*0010*/ 	.short	0x0006
        /*0012*/ 	.short	0x0030
        /*0014*/ 	.byte	0x00, 0xf0, 0x11, 0x00


	//----- nvinfo : EIATTR_KPARAM_INFO
	.align		4
.L_13:
        /*0018*/ 	.byte	0x04, 0x17
        /*001a*/ 	.short	(.L_15 - .L_14)
.L_14:
        /*001c*/ 	.word	0x00000000
        /*0020*/ 	.short	0x0005
        /*0022*/ 	.short	0x0028
        /*0024*/ 	.byte	0x00, 0xf4, 0x21, 0x00


	//----- nvinfo : EIATTR_KPARAM_INFO
	.align		4
.L_15:
        /*0028*/ 	.byte	0x04, 0x17
        /*002a*/ 	.short	(.L_17 - .L_16)
.L_16:
        /*002c*/ 	.word	0x00000000
        /*0030*/ 	.short	0x0004
        /*0032*/ 	.short	0x0020
        /*0034*/ 	.byte	0x00, 0xf4, 0x21, 0x00


	//----- nvinfo : EIATTR_KPARAM_INFO
	.align		4
.L_17:
        /*0038*/ 	.byte	0x04, 0x17
        /*003a*/ 	.short	(.L_19 - .L_18)
.L_18:
        /*003c*/ 	.word	0x00000000
        /*0040*/ 	.short	0x0003
        /*0042*/ 	.short	0x0018
        /*0044*/ 	.byte	0x00, 0xf4, 0x21, 0x00


	//----- nvinfo : EIATTR_KPARAM_INFO
	.align		4
.L_19:
        /*0048*/ 	.byte	0x04, 0x17
        /*004a*/ 	.short	(.L_21 - .L_20)
.L_20:
        /*004c*/ 	.word	0x00000000
        /*0050*/ 	.short	0x0002
        /*0052*/ 	.short	0x0010
        /*0054*/ 	.byte	0x00, 0xf4, 0x21, 0x00


	//----- nvinfo : EIATTR_KPARAM_INFO
	.align		4
.L_21:
        /*0058*/ 	.byte	0x04, 0x17
        /*005a*/ 	.short	(.L_23 - .L_22)
.L_22:
        /*005c*/ 	.word	0x00000000
        /*0060*/ 	.short	0x0001
        /*0062*/ 	.short	0x0008
        /*0064*/ 	.byte	0x00, 0xf4, 0x21, 0x00


	//----- nvinfo : EIATTR_KPARAM_INFO
	.align		4
.L_23:
        /*0068*/ 	.byte	0x04, 0x17
        /*006a*/ 	.short	(.L_25 - .L_24)
.L_24:
        /*006c*/ 	.word	0x00000000
        /*0070*/ 	.short	0x0000
        /*0072*/ 	.short	0x0000
        /*0074*/ 	.byte	0x00, 0xf4, 0x21, 0x00


	//----- nvinfo : EIATTR_SPARSE_MMA_MASK
	.align		4
.L_25:
        /*0078*/ 	.byte	0x03, 0x50
        /*007a*/ 	.short	0x0000


	//----- nvinfo : EIATTR_MAXREG_COUNT
	.align		4
        /*007c*/ 	.byte	0x03, 0x1b
        /*007e*/ 	.short	0x00ff


	//----- nvinfo : EIATTR_EXIT_INSTR_OFFSETS
	.align		4
        /*0080*/ 	.byte	0x04, 0x1c
        /*0082*/ 	.short	(.L_27 - .L_26)


	//   ....[0]....
.L_26:
        /*0084*/ 	.word	0x000003c0


	//----- nvinfo : EIATTR_REQNTID
	.align		4
.L_27:
        /*0088*/ 	.byte	0x04, 0x10
        /*008a*/ 	.short	(.L_29 - .L_28)
.L_28:
        /*008c*/ 	.word	0x00000100
        /*0090*/ 	.word	0x00000001
        /*0094*/ 	.word	0x00000001


	//----- nvinfo : EIATTR_CBANK_PARAM_SIZE
	.align		4
.L_29:
        /*0098*/ 	.byte	0x03, 0x19
        /*009a*/ 	.short	0x0034


	//----- nvinfo : EIATTR_PARAM_CBANK
	.align		4
        /*009c*/ 	.byte	0x04, 0x0a
        /*009e*/ 	.short	(.L_31 - .L_30)
	.align		4
.L_30:
        /*00a0*/ 	.word	index@(.nv.constant0.triton_poi_fused__native_batch_norm_legit_no_training_add_10)
        /*00a4*/ 	.short	0x0210
        /*00a6*/ 	.short	0x0034


	//----- nvinfo : EIATTR_SW_WAR
	.align		4
.L_31:
        /*00a8*/ 	.byte	0x04, 0x36
        /*00aa*/ 	.short	(.L_33 - .L_32)
.L_32:
        /*00ac*/ 	.word	0x00000008
.L_33:


//--------------------- .nv.callgraph             --------------------------
	.section	.nv.callgraph,"",@"SHT_CUDA_CALLGRAPH"
	.align	4
	.sectionentsize	8
	.align		4
        /*0000*/ 	.word	0x00000000
	.align		4
        /*0004*/ 	.word	0xffffffff
	.align		4
        /*0008*/ 	.word	0x00000000
	.align		4
        /*000c*/ 	.word	0xfffffffe
	.align		4
        /*0010*/ 	.word	0x00000000
	.align		4
        /*0014*/ 	.word	0xfffffffd
	.align		4
        /*0018*/ 	.word	0x00000000
	.align		4
        /*001c*/ 	.word	0xfffffffc


//--------------------- .nv.constant4             --------------------------
	.section	.nv.constant4,"a",@progbits
	.align	8
	.align		8
.nv.constant4:
        /*0000*/ 	.dword	_$_str
	.align		8
        /*0008*/ 	.dword	_$_str_$_2


//--------------------- .text.triton_poi_fused__native_batch_norm_legit_no_training_add_10 --------------------------
	.section	.text.triton_poi_fused__native_batch_norm_legit_no_training_add_10,"ax",@progbits
	.align	128
        .global         triton_poi_fused__native_batch_norm_legit_no_training_add_10
        .type           triton_poi_fused__native_batch_norm_legit_no_training_add_10,@function
        .size           triton_poi_fused__native_batch_norm_legit_no_training_add_10,(.L_x_1 - triton_poi_fused__native_batch_norm_legit_no_training_add_10)
        .other          triton_poi_fused__native_batch_norm_legit_no_training_add_10,@"STO_CUDA_ENTRY STV_DEFAULT"
triton_poi_fused__native_batch_norm_legit_no_training_add_10:
.text.triton_poi_fused__native_batch_norm_legit_no_training_add_10:
[----:B------:R-:W-:Y:S01]  /*0000*/  LDC R1, c[0x0][0x28] ;  /* 0x00000a00ff017b82 */ /* 0x000fe20000000800 */
[----:B------:R-:W1:Y:S07]  /*0010*/  S2R R0, SR_TID.X ;  /* 0x0000000000007919 */ /* 0x000e6e0000002100 */
[----:B------:R-:W2:Y:S01]  /*0020*/  LDC.64 R2, c[0x0][0x228] ;  /* 0x00008a00ff027b82 */ /* 0x000ea20000000a00 */
[----:B------:R-:W-:Y:S01]  /*0030*/  ULDC.64 UR4, c[0x0][0x208] ;  /* 0x0000820000047ab9 */ /* 0x000fe20000000a00 */
[----:B------:R-:W3:Y:S06]  /*0040*/  S2R R7, SR_CTAID.X ;  /* 0x0000000000077919 */ /* 0x000eec0000002500 */
[----:B------:R-:W4:Y:S08]  /*0050*/  LDC.64 R10, c[0x0][0x230] ;  /* 0x00008c00ff0a7b82 */ /* 0x000f300000000a00 */
[----:B------:R-:W5:Y:S08]  /*0060*/  LDC.64 R14, c[0x0][0x238] ;  /* 0x00008e00ff0e7b82 */ /* 0x000f700000000a00 */
[----:B------:R-:W4:Y:S01]  /*0070*/  LDC.64 R8, c[0x0][0x210] ;  /* 0x00008400ff087b82 */ /* 0x000f220000000a00 */
[----:B-1----:R-:W-:-:S02]  /*0080*/  SHF.L.U32 R0, R0, 0x1, RZ ;  /* 0x0000000100007819 */ /* 0x002fc400000006ff */
[----:B---3--:R-:W-:Y:S02]  /*0090*/  SHF.R.S32.HI R5, RZ, 0x16, R7 ;  /* 0x00000016ff057819 */ /* 0x008fe40000011407 */
[----:B------:R-:W-:Y:S02]  /*00a0*/  LOP3.LUT R0, R0, 0x1fe, RZ, 0xc0, !PT ;  /* 0x000001fe00007812 */ /* 0x000fe400078ec0ff */
[----:B------:R-:W-:Y:S02]  /*00b0*/  SGXT R5, R5, 0x1 ;  /* 0x000000010505781a */ /* 0x000fe40000000200 */
[----:B------:R-:W-:Y:S02]  /*00c0*/  LEA R0, R7, R0, 0x9 ;  /* 0x0000000007007211 */ /* 0x000fe400078e48ff */
[----:B------:R-:W1:Y:S02]  /*00d0*/  LDC.64 R6, c[0x0][0x220] ;  /* 0x00008800ff067b82 */ /* 0x000e640000000a00 */
[----:B------:R-:W-:-:S04]  /*00e0*/  LEA.HI R5, R5, R0, RZ, 0x8 ;  /* 0x0000000005057211 */ /* 0x000fc800078f40ff */
[----:B------:R-:W-:-:S04]  /*00f0*/  LOP3.LUT R5, R5, 0xffffff00, RZ, 0xc0, !PT ;  /* 0xffffff0005057812 */ /* 0x000fc800078ec0ff */
[----:B------:R-:W-:Y:S02]  /*0100*/  IADD3 R13, R0, -R5, RZ ;  /* 0x80000005000d7210 */ /* 0x000fe40007ffe0ff */
[----:B------:R-:W3:Y:S03]  /*0110*/  LDC.64 R4, c[0x0][0x218] ;  /* 0x00008600ff047b82 */ /* 0x000ee60000000a00 */
[----:B--2---:R-:W-:-:S06]  /*0120*/  IMAD.WIDE R2, R13, 0x4, R2 ;  /* 0x000000040d027825 */ /* 0x004fcc00078e0202 */
[----:B------:R-:W2:Y:S01]  /*0130*/  LDG.E.EL.64 R2, desc[UR4][R2.64] ;  /* 0x0000000402027981 */ /* 0x000ea2000c2e1b00 */
[----:B-1----:R-:W-:-:S04]  /*0140*/  IMAD.WIDE R6, R13, 0x4, R6 ;  /* 0x000000040d067825 */ /* 0x002fc800078e0206 */
[C---:B----4-:R-:W-:Y:S02]  /*0150*/  IMAD.WIDE R10, R13.reuse, 0x4, R10 ;  /* 0x000000040d0a7825 */ /* 0x050fe400078e020a */
[----:B------:R-:W4:Y:S02]  /*0160*/  LDG.E.EL.64 R6, desc[UR4][R6.64] ;  /* 0x0000000406067981 */ /* 0x000f24000c2e1b00 */
[----:B-----5:R-:W-:Y:S02]  /*0170*/  IMAD.WIDE R14, R13, 0x4, R14 ;  /* 0x000000040d0e7825 */ /* 0x020fe400078e020e */
[----:B------:R-:W5:Y:S02]  /*0180*/  LDG.E.EL.64 R10, desc[UR4][R10.64] ;  /* 0x000000040a0a7981 */ /* 0x000f64000c2e1b00 */
[C---:B---3--:R-:W-:Y:S02]  /*0190*/  IMAD.WIDE R4, R0.reuse, 0x4, R4 ;  /* 0x0000000400047825 */ /* 0x048fe400078e0204 */
[----:B------:R-:W5:Y:S04]  /*01a0*/  LDG.E.EL.64 R14, desc[UR4][R14.64] ;  /* 0x000000040e0e7981 */ /* 0x000f68000c2e1b00 */
[----:B------:R-:W4:Y:S01]  /*01b0*/  LDG.E.64 R4, desc[UR4][R4.64] ;  /* 0x0000000404047981 */ /* 0x000f22000c1e1b00 */
[----:B0-----:R-:W-:-:S05]  /*01c0*/  IMAD.WIDE R8, R0, 0x4, R8 ;  /* 0x0000000400087825 */ /* 0x001fca00078e0208 */
[----:B------:R-:W3:Y:S01]  /*01d0*/  LDG.E.64 R12, desc[UR4][R8.64] ;  /* 0x00000004080c7981 */ /* 0x000ee2000c1e1b00 */
[----:B------:R-:W-:Y:S01]  /*01e0*/  HFMA2.MMA R17, -RZ, RZ, 1.625, 0 ;  /* 0x3e800000ff117435 */ /* 0x000fe200000001ff */
[----:B--2---:R-:W-:Y:S01]  /*01f0*/  FADD R2, R2, 9.9999997473787516356e-06 ;  /* 0x3727c5ac02027421 */ /* 0x004fe20000000000 */
[----:B------:R-:W-:-:S03]  /*0200*/  FADD R3, R3, 9.9999997473787516356e-06 ;  /* 0x3727c5ac03037421 */ /* 0x000fc60000000000 */
[----:B------:R-:W0:Y:S08]  /*0210*/  MUFU.SQRT R0, R2 ;  /* 0x0000000200007308 */ /* 0x000e300000002000 */
[----:B------:R-:W1:Y:S01]  /*0220*/  MUFU.SQRT R16, R3 ;  /* 0x0000000300107308 */ /* 0x000e620000002000 */
[C---:B0-----:R-:W-:Y:S02]  /*0230*/  FSETP.GT.AND P0, PT, R0.reuse, 8.50705917302346158658e+37, PT ;  /* 0x7e8000000000780b */ /* 0x041fe40003f04000 */
[----:B------:R-:W-:-:S02]  /*0240*/  FSETP.GEU.AND P2, PT, R0, 1.175494350822287508e-38, PT ;  /* 0x008000000000780b */ /* 0x000fc40003f4e000 */
[C---:B-1----:R-:W-:Y:S02]  /*0250*/  FSETP.GT.AND P1, PT, R16.reuse, 8.50705917302346158658e+37, PT ;  /* 0x7e8000001000780b */ /* 0x042fe40003f24000 */
[----:B------:R-:W-:-:S07]  /*0260*/  FSETP.GEU.AND P3, PT, R16, 1.175494350822287508e-38, PT ;  /* 0x008000001000780b */ /* 0x000fce0003f6e000 */
[----:B------:R-:W-:-:S04]  /*0270*/  @P0 FMUL R0, R0, 0.25 ;  /* 0x3e80000000000820 */ /* 0x000fc80000400000 */
[----:B------:R-:W-:Y:S01]  /*0280*/  @!P2 FMUL R0, R0, 16777216 ;  /* 0x4b8000000000a820 */ /* 0x000fe20000400000 */
[----:B------:R-:W-:-:S04]  /*0290*/  @P1 FMUL R16, R16, 0.25 ;  /* 0x3e80000010101820 */ /* 0x000fc80000400000 */
[----:B------:R-:W-:Y:S01]  /*02a0*/  @!P3 FMUL R16, R16, 16777216 ;  /* 0x4b8000001010b820 */ /* 0x000fe20000400000 */
[----:B------:R-:W0:Y:S01]  /*02b0*/  MUFU.RCP R0, R0 ;  /* 0x0000000000007308 */ /* 0x000e220000001000 */
[----:B------:R-:W-:-:S07]  /*02c0*/  FSEL R3, R17, 1, P0 ;  /* 0x3f80000011037808 */ /* 0x000fce0000000000 */
[----:B------:R-:W1:Y:S01]  /*02d0*/  MUFU.RCP R16, R16 ;  /* 0x0000001000107308 */ /* 0x000e620000001000 */
[----:B------:R-:W-:Y:S01]  /*02e0*/  FSEL R17, R17, 1, P1 ;  /* 0x3f80000011117808 */ /* 0x000fe20000800000 */
[----:B------:R-:W-:-:S04]  /*02f0*/  @!P2 FMUL R3, R3, 16777216 ;  /* 0x4b8000000303a820 */ /* 0x000fc80000400000 */
[----:B------:R-:W-:Y:S01]  /*0300*/  @!P3 FMUL R17, R17, 16777216 ;  /* 0x4b8000001111b820 */ /* 0x000fe20000400000 */
[----:B0-----:R-:W-:Y:S01]  /*0310*/  FMUL R3, R0, R3 ;  /* 0x0000000300037220 */ /* 0x001fe20000400000 */
[----:B----4-:R-:W-:Y:S01]  /*0320*/  FADD R5, R5, -R7 ;  /* 0x8000000705057221 */ /* 0x010fe20000000000 */
[----:B------:R-:W-:Y:S01]  /*0330*/  FADD R4, R4, -R6 ;  /* 0x8000000604047221 */ /* 0x000fe20000000000 */
[----:B-1----:R-:W-:-:S03]  /*0340*/  FMUL R0, R16, R17 ;  /* 0x0000001110007220 */ /* 0x002fc60000400000 */
[----:B------:R-:W-:Y:S01]  /*0350*/  FMUL R3, R4, R3 ;  /* 0x0000000304037220 */ /* 0x000fe20000400000 */
[----:B------:R-:W-:-:S03]  /*0360*/  FMUL R0, R5, R0 ;  /* 0x0000000005007220 */ /* 0x000fc60000400000 */
[----:B-----5:R-:W-:Y:S01]  /*0370*/  FFMA R3, R10, R3, R14 ;  /* 0x000000030a037223 */ /* 0x020fe2000000000e */
[----:B------:R-:W-:-:S03]  /*0380*/  FFMA R0, R11, R0, R15 ;  /* 0x000000000b007223 */ /* 0x000fc6000000000f */
[----:B---3--:R-:W-:Y:S01]  /*0390*/  FADD R12, R12, R3 ;  /* 0x000000030c0c7221 */ /* 0x008fe20000000000 */
[----:B------:R-:W-:-:S05]  /*03a0*/  FADD R13, R13, R0 ;  /* 0x000000000d0d7221 */ /* 0x000fca0000000000 */
[----:B------:R-:W-:Y:S01]  /*03b0*/  STG.E.64 desc[UR4][R8.64], R12 ;  /* 0x0000000c08007986 */ /* 0x000fe2000c101b04 */
[----:B------:R-:W-:Y:S05]  /*03c0*/  EXIT ;  /* 0x000000000000794d */ /* 0x000fea0003800000 */
.L_x_0:
[----:B------:R-:W-:-:S00]  /*03d0*/  BRA `(.L_x_0) ;  /* 0xfffffffc00fc7947 */ /* 0x000fc0000383ffff */
[----:B------:R-:W-:-:S00]  /*03e0*/  NOP ;  /* 0x0000000000007918 */ /* 0x000fc00000000000 */
        /* <DEDUP_REMOVED lines=9> */
.L_x_1:


//--------------------- .nv.global.init           --------------------------
	.section	.nv.global.init,"aw",@progbits
.nv.global.init:
	.type		_$_str,@object
	.size		_$_str,(_$_str_$_2 - _$_str)
_$_str:
        /*0000*/ 	.byte	0x5f, 0x5f, 0x43, 0x55, 0x44, 0x41, 0x5f, 0x46, 0x54, 0x5a, 0x00
	.type		_$_str_$_2,@object
	.size		_$_str_$_2,(.L_1 - _$_str_$_2)
_$_str_$_2:
        /*000b*/ 	.byte	0x5f, 0x5f, 0x43, 0x55, 0x44, 0x41, 0x5f, 0x50, 0x52, 0x45, 0x43, 0x5f, 0x53, 0x51, 0x52, 0x54
        /*001b*/ 	.byte	0x00
.L_1:


//--------------------- .nv.constant0.triton_poi_fused__native_batch_norm_legit_no_training_add_10 --------------------------
	.section	.nv.constant0.triton_poi_fused__native_batch_norm_legit_no_training_add_10,"a",@progbits
	.sectionflags	@""
	.align	4
.nv.constant0.triton_poi_fused__native_batch_norm_legit_no_training_add_10:
	.zero		580
